//
// Generated by NVIDIA NVVM Compiler
//
// Compiler Build ID: CL-36424714
// Cuda compilation tools, release 13.0, V13.0.88
// Based on NVVM 20.0.0
//

.version 9.0
.target sm_100
.address_size 64

	// .globl	_Z13gpuLineDetectiiiiiPiPhS0_

.visible .entry _Z13gpuLineDetectiiiiiPiPhS0_(
	.param .u32 _Z13gpuLineDetectiiiiiPiPhS0__param_0,
	.param .u32 _Z13gpuLineDetectiiiiiPiPhS0__param_1,
	.param .u32 _Z13gpuLineDetectiiiiiPiPhS0__param_2,
	.param .u32 _Z13gpuLineDetectiiiiiPiPhS0__param_3,
	.param .u32 _Z13gpuLineDetectiiiiiPiPhS0__param_4,
	.param .u64 .ptr .align 1 _Z13gpuLineDetectiiiiiPiPhS0__param_5,
	.param .u64 .ptr .align 1 _Z13gpuLineDetectiiiiiPiPhS0__param_6,
	.param .u64 .ptr .align 1 _Z13gpuLineDetectiiiiiPiPhS0__param_7
)
{
	.reg .pred 	%p<6>;
	.reg .b32 	%r<62>;
	.reg .b64 	%rd<29>;
	.reg .b64 	%fd<14>;

	ld.param.u32 	%r10, [_Z13gpuLineDetectiiiiiPiPhS0__param_0];
	ld.param.u32 	%r13, [_Z13gpuLineDetectiiiiiPiPhS0__param_1];
	ld.param.u32 	%r11, [_Z13gpuLineDetectiiiiiPiPhS0__param_2];
	ld.param.u32 	%r12, [_Z13gpuLineDetectiiiiiPiPhS0__param_3];
	ld.param.u64 	%rd4, [_Z13gpuLineDetectiiiiiPiPhS0__param_5];
	ld.param.u64 	%rd5, [_Z13gpuLineDetectiiiiiPiPhS0__param_6];
	ld.param.u64 	%rd6, [_Z13gpuLineDetectiiiiiPiPhS0__param_7];
	mov.u32 	%r14, %tid.x;
	mov.u32 	%r15, %tid.y;
	mov.u32 	%r16, %ntid.x;
	mad.lo.s32 	%r17, %r15, %r16, %r14;
	mul.lo.s32 	%r18, %r17, %r10;
	mov.u32 	%r19, %ctaid.x;
	mov.u32 	%r20, %ctaid.y;
	add.s32 	%r21, %r19, %r20;
	mad.lo.s32 	%r1, %r13, %r21, %r18;
	rem.s32 	%r2, %r1, %r12;
	cvt.rn.f64.s32 	%fd1, %r12;
	setp.lt.s32 	%p1, %r10, 1;
	@%p1 bra 	$L__BB0_5;
	cvta.to.global.u64 	%rd1, %rd4;
	cvta.to.global.u64 	%rd2, %rd5;
	cvt.rn.f64.s32 	%fd6, %r1;
	div.rn.f64 	%fd7, %fd6, %fd1;
	cvt.rmi.f64.f64 	%fd8, %fd7;
	add.f64 	%fd9, %fd8, 0d3FF0000000000000;
	cvt.rzi.s32.f64 	%r23, %fd9;
	cvt.rn.f64.s32 	%fd2, %r23;
	neg.s32 	%r60, %r10;
	cvta.to.global.u64 	%rd3, %rd6;
	mov.b32 	%r61, 0;
	mov.f64 	%fd13, 0d0000000000000000;
	cvt.s64.s32 	%rd18, %r2;
$L__BB0_2:
	rem.s32 	%r6, %r61, %r12;
	add.s32 	%r24, %r2, %r6;
	add.s32 	%r25, %r24, 1;
	div.rn.f64 	%fd10, %fd13, %fd1;
	cvt.rmi.f64.f64 	%fd11, %fd10;
	add.f64 	%fd12, %fd11, %fd2;
	cvt.rzi.s32.f64 	%r26, %fd12;
	setp.ge.s32 	%p2, %r25, %r12;
	setp.ge.s32 	%p3, %r26, %r11;
	or.pred  	%p4, %p2, %p3;
	@%p4 bra 	$L__BB0_4;
	add.s32 	%r27, %r26, -1;
	mul.wide.s32 	%rd7, %r27, %r12;
	add.s32 	%r28, %r2, %r6;
	cvt.s64.s32 	%rd8, %r28;
	add.s64 	%rd9, %rd7, %rd8;
	add.s64 	%rd10, %rd2, %rd9;
	ld.global.u8 	%r29, [%rd10];
	ld.global.u32 	%r30, [%rd1];
	mul.lo.s32 	%r31, %r30, %r29;
	mul.wide.s32 	%rd11, %r26, %r12;
	add.s64 	%rd12, %rd11, %rd8;
	add.s64 	%rd13, %rd2, %rd12;
	ld.global.u8 	%r32, [%rd13];
	ld.global.u32 	%r33, [%rd1+4];
	mad.lo.s32 	%r34, %r33, %r32, %r31;
	add.s32 	%r35, %r26, 1;
	mul.wide.s32 	%rd14, %r35, %r12;
	add.s64 	%rd15, %rd14, %rd8;
	add.s64 	%rd16, %rd2, %rd15;
	ld.global.u8 	%r36, [%rd16];
	ld.global.u32 	%r37, [%rd1+8];
	mad.lo.s32 	%r38, %r37, %r36, %r34;
	cvt.u64.u32 	%rd17, %r6;
	add.s64 	%rd19, %rd18, %rd17;
	add.s64 	%rd20, %rd7, %rd19;
	add.s64 	%rd21, %rd2, %rd20;
	ld.global.u8 	%r39, [%rd21+1];
	ld.global.u32 	%r40, [%rd1+12];
	mad.lo.s32 	%r41, %r40, %r39, %r38;
	add.s64 	%rd22, %rd11, %rd19;
	add.s64 	%rd23, %rd2, %rd22;
	ld.global.u8 	%r42, [%rd23+1];
	ld.global.u32 	%r43, [%rd1+16];
	mad.lo.s32 	%r44, %r43, %r42, %r41;
	add.s64 	%rd24, %rd14, %rd19;
	add.s64 	%rd25, %rd2, %rd24;
	ld.global.u8 	%r45, [%rd25+1];
	ld.global.u32 	%r46, [%rd1+20];
	mad.lo.s32 	%r47, %r46, %r45, %r44;
	ld.global.u8 	%r48, [%rd21+2];
	ld.global.u32 	%r49, [%rd1+24];
	mad.lo.s32 	%r50, %r49, %r48, %r47;
	ld.global.u8 	%r51, [%rd23+2];
	ld.global.u32 	%r52, [%rd1+28];
	mad.lo.s32 	%r53, %r52, %r51, %r50;
	ld.global.u8 	%r54, [%rd25+2];
	ld.global.u32 	%r55, [%rd1+32];
	mad.lo.s32 	%r56, %r55, %r54, %r53;
	min.s32 	%r57, %r56, 255;
	max.s32 	%r58, %r57, 0;
	mul.lo.s32 	%r59, %r26, %r12;
	cvt.s64.s32 	%rd26, %r59;
	add.s64 	%rd27, %rd19, %rd26;
	add.s64 	%rd28, %rd3, %rd27;
	st.global.u8 	[%rd28+1], %r58;
$L__BB0_4:
	add.f64 	%fd13, %fd13, 0d3FF0000000000000;
	add.s32 	%r61, %r61, 1;
	add.s32 	%r60, %r60, 1;
	setp.ne.s32 	%p5, %r60, 0;
	@%p5 bra 	$L__BB0_2;
$L__BB0_5:
	ret;

}


// ===== COMPILED SASS (sm_100) =====

	.target	sm_100

	.elftype	@"ET_EXEC"


//--------------------- .note.nv.tkinfo           --------------------------
	.section	.note.nv.tkinfo,"",@"SHT_NOTE"
	.sectionflags	@"SHF_NOTE_NV_TKINFO"
	.tkinfo
        /*0018*/ 	.word	0x00000002
        /*0030*/ 	.string	""
        /*0030*/ 	.string	"ptxas"
        /*0030*/ 	.string	"Cuda compilation tools, release 13.0, V13.0.88"
        /*0030*/ 	.string	"Build cuda_13.0.r13.0/compiler.36424714_0"
        /*0030*/ 	.string	"-arch sm_100 -m 64 "



//--------------------- .note.nv.cuinfo           --------------------------
	.section	.note.nv.cuinfo,"",@"SHT_NOTE"
	.sectionflags	@"SHF_NOTE_NV_CUINFO"
        /*0018*/ 	.short	0x0002
        /*001a*/ 	.short	0x0064
        /*001c*/ 	.short	0x0082
	.zero		2


//--------------------- .nv.info                  --------------------------
	.section	.nv.info,"",@"SHT_CUDA_INFO"
	.align	4


	//----- nvinfo : EIATTR_REGCOUNT
	.align		4
        /*0000*/ 	.byte	0x04, 0x2f
        /*0002*/ 	.short	(.L_1 - .L_0)
	.align		4
.L_0:
        /*0004*/ 	.word	index@(_Z13gpuLineDetectiiiiiPiPhS0_)
        /*0008*/ 	.word	0x00000020


	//----- nvinfo : EIATTR_FRAME_SIZE
	.align		4
.L_1:
        /*000c*/ 	.byte	0x04, 0x11
        /*000e*/ 	.short	(.L_3 - .L_2)
	.align		4
.L_2:
        /*0010*/ 	.word	index@($__internal_0_$__cuda_sm20_div_rn_f64_full)
        /*0014*/ 	.word	0x00000000


	//----- nvinfo : EIATTR_FRAME_SIZE
	.align		4
.L_3:
        /*0018*/ 	.byte	0x04, 0x11
        /*001a*/ 	.short	(.L_5 - .L_4)
	.align		4
.L_4:
        /*001c*/ 	.word	index@(_Z13gpuLineDetectiiiiiPiPhS0_)
        /*0020*/ 	.word	0x00000000


	//----- nvinfo : EIATTR_MIN_STACK_SIZE
	.align		4
.L_5:
        /*0024*/ 	.byte	0x04, 0x12
        /*0026*/ 	.short	(.L_7 - .L_6)
	.align		4
.L_6:
        /*0028*/ 	.word	index@(_Z13gpuLineDetectiiiiiPiPhS0_)
        /*002c*/ 	.word	0x00000000
.L_7:


//--------------------- .nv.compat                --------------------------
	.section	.nv.compat,"",@"SHT_CUDA_COMPAT_INFO"
	.align	4
        /*0000*/ 	.byte	0x02, 0x09, 0x00, 0x00, 0x02, 0x02, 0x01, 0x00, 0x02, 0x05, 0x05, 0x00, 0x03, 0x07, 0x01, 0x01
        /*0010*/ 	.byte	0x02, 0x03, 0x00, 0x00, 0x02, 0x06, 0x01, 0x00, 0x04, 0x0b, 0x08, 0x00, 0x01, 0x00, 0x00, 0x00
        /*0020*/ 	.byte	0x00, 0x00, 0x00, 0x00


//--------------------- .nv.info._Z13gpuLineDetectiiiiiPiPhS0_ --------------------------
	.section	.nv.info._Z13gpuLineDetectiiiiiPiPhS0_,"",@"SHT_CUDA_INFO"
	.sectionflags	@""
	.align	4


	//----- nvinfo : EIATTR_CUDA_API_VERSION
	.align		4
        /*0000*/ 	.byte	0x04, 0x37
        /*0002*/ 	.short	(.L_9 - .L_8)
.L_8:
        /*0004*/ 	.word	0x00000082


	//----- nvinfo : EIATTR_KPARAM_INFO
	.align		4
.L_9:
        /*0008*/ 	.byte	0x04, 0x17
        /*000a*/ 	.short	(.L_11 - .L_10)
.L_10:
        /*000c*/ 	.word	0x00000000
        /*0010*/ 	.short	0x0007
        /*0012*/ 	.short	0x0028
        /*0014*/ 	.byte	0x00, 0xf5, 0x21, 0x00


	//----- nvinfo : EIATTR_KPARAM_INFO
	.align		4
.L_11:
        /*0018*/ 	.byte	0x04, 0x17
        /*001a*/ 	.short	(.L_13 - .L_12)
.L_12:
        /*001c*/ 	.word	0x00000000
        /*0020*/ 	.short	0x0006
        /*0022*/ 	.short	0x0020
        /*0024*/ 	.byte	0x00, 0xf5, 0x21, 0x00


	//----- nvinfo : EIATTR_KPARAM_INFO
	.align		4
.L_13:
        /*0028*/ 	.byte	0x04, 0x17
        /*002a*/ 	.short	(.L_15 - .L_14)
.L_14:
        /*002c*/ 	.word	0x00000000
        /*0030*/ 	.short	0x0005
        /*0032*/ 	.short	0x0018
        /*0034*/ 	.byte	0x00, 0xf5, 0x21, 0x00


	//----- nvinfo : EIATTR_KPARAM_INFO
	.align		4
.L_15:
        /*0038*/ 	.byte	0x04, 0x17
        /*003a*/ 	.short	(.L_17 - .L_16)
.L_16:
        /*003c*/ 	.word	0x00000000
        /*0040*/ 	.short	0x0004
        /*0042*/ 	.short	0x0010
        /*0044*/ 	.byte	0x00, 0xf0, 0x11, 0x00


	//----- nvinfo : EIATTR_KPARAM_INFO
	.align		4
.L_17:
        /*0048*/ 	.byte	0x04, 0x17
        /*004a*/ 	.short	(.L_19 - .L_18)
.L_18:
        /*004c*/ 	.word	0x00000000
        /*0050*/ 	.short	0x0003
        /*0052*/ 	.short	0x000c
        /*0054*/ 	.byte	0x00, 0xf0, 0x11, 0x00


	//----- nvinfo : EIATTR_KPARAM_INFO
	.align		4
.L_19:
        /*0058*/ 	.byte	0x04, 0x17
        /*005a*/ 	.short	(.L_21 - .L_20)
.L_20:
        /*005c*/ 	.word	0x00000000
        /*0060*/ 	.short	0x0002
        /*0062*/ 	.short	0x0008
        /*0064*/ 	.byte	0x00, 0xf0, 0x11, 0x00


	//----- nvinfo : EIATTR_KPARAM_INFO
	.align		4
.L_21:
        /*0068*/ 	.byte	0x04, 0x17
        /*006a*/ 	.short	(.L_23 - .L_22)
.L_22:
        /*006c*/ 	.word	0x00000000
        /*0070*/ 	.short	0x0001
        /*0072*/ 	.short	0x0004
        /*0074*/ 	.byte	0x00, 0xf0, 0x11, 0x00


	//----- nvinfo : EIATTR_KPARAM_INFO
	.align		4
.L_23:
        /*0078*/ 	.byte	0x04, 0x17
        /*007a*/ 	.short	(.L_25 - .L_24)
.L_24:
        /*007c*/ 	.word	0x00000000
        /*0080*/ 	.short	0x0000
        /*0082*/ 	.short	0x0000
        /*0084*/ 	.byte	0x00, 0xf0, 0x11, 0x00


	//----- nvinfo : EIATTR_SPARSE_MMA_MASK
	.align		4
.L_25:
        /*0088*/ 	.byte	0x03, 0x50
        /*008a*/ 	.short	0x0000


	//----- nvinfo : EIATTR_MAXREG_COUNT
	.align		4
        /*008c*/ 	.byte	0x03, 0x1b
        /*008e*/ 	.short	0x00ff


	//----- nvinfo : EIATTR_MERCURY_ISA_VERSION
	.align		4
        /*0090*/ 	.byte	0x03, 0x5f
        /*0092*/ 	.short	0x0101


	//----- nvinfo : EIATTR_VRC_CTA_INIT_COUNT
	.align		4
        /*0094*/ 	.byte	0x02, 0x4a
	.zero		1
	.zero		1


	//----- nvinfo : EIATTR_EXIT_INSTR_OFFSETS
	.align		4
        /*0098*/ 	.byte	0x04, 0x1c
        /*009a*/ 	.short	(.L_27 - .L_26)


	//   ....[0]....
.L_26:
        /*009c*/ 	.word	0x00000080


	//   ....[1]....
        /*00a0*/ 	.word	0x00000bf0


	//----- nvinfo : EIATTR_CRS_STACK_SIZE
	.align		4
.L_27:
        /*00a4*/ 	.byte	0x04, 0x1e
        /*00a6*/ 	.short	(.L_29 - .L_28)
.L_28:
        /*00a8*/ 	.word	0x00000000


	//----- nvinfo : EIATTR_CBANK_PARAM_SIZE
	.align		4
.L_29:
        /*00ac*/ 	.byte	0x03, 0x19
        /*00ae*/ 	.short	0x0030


	//----- nvinfo : EIATTR_PARAM_CBANK
	.align		4
        /*00b0*/ 	.byte	0x04, 0x0a
        /*00b2*/ 	.short	(.L_31 - .L_30)
	.align		4
.L_30:
        /*00b4*/ 	.word	index@(.nv.constant0._Z13gpuLineDetectiiiiiPiPhS0_)
        /*00b8*/ 	.short	0x0380
        /*00ba*/ 	.short	0x0030


	//----- nvinfo : EIATTR_SW_WAR
	.align		4
.L_31:
        /*00bc*/ 	.byte	0x04, 0x36
        /*00be*/ 	.short	(.L_33 - .L_32)
.L_32:
        /*00c0*/ 	.word	0x00000008
.L_33:


//--------------------- .nv.callgraph             --------------------------
	.section	.nv.callgraph,"",@"SHT_CUDA_CALLGRAPH"
	.align	4
	.sectionentsize	8
	.align		4
        /*0000*/ 	.word	0x00000000
	.align		4
        /*0004*/ 	.word	0xffffffff
	.align		4
        /*0008*/ 	.word	0x00000000
	.align		4
        /*000c*/ 	.word	0xfffffffe
	.align		4
        /*0010*/ 	.word	0x00000000
	.align		4
        /*0014*/ 	.word	0xfffffffd
	.align		4
        /*0018*/ 	.word	0x00000000
	.align		4
        /*001c*/ 	.word	0xfffffffc


//--------------------- .text._Z13gpuLineDetectiiiiiPiPhS0_ --------------------------
	.section	.text._Z13gpuLineDetectiiiiiPiPhS0_,"ax",@progbits
	.align	128
        .global         _Z13gpuLineDetectiiiiiPiPhS0_
        .type           _Z13gpuLineDetectiiiiiPiPhS0_,@function
        .size           _Z13gpuLineDetectiiiiiPiPhS0_,(.L_x_12 - _Z13gpuLineDetectiiiiiPiPhS0_)
        .other          _Z13gpuLineDetectiiiiiPiPhS0_,@"STO_CUDA_ENTRY STV_DEFAULT"
_Z13gpuLineDetectiiiiiPiPhS0_:
.text._Z13gpuLineDetectiiiiiPiPhS0_:
[----:B------:R-:W-:Y:S08]  /*0000*/  LDC R1, c[0x0][0x37c] ;  /* 0x0000df00ff017b82 */ /* 0x000ff00000000800 */
[----:B------:R-:W0:Y:S08]  /*0010*/  LDC R0, c[0x0][0x38c] ;  /* 0x0000e300ff007b82 */ /* 0x000e300000000800 */
[----:B------:R-:W1:Y:S08]  /*0020*/  LDC.64 R6, c[0x0][0x380] ;  /* 0x0000e000ff067b82 */ /* 0x000e700000000a00 */
[----:B------:R-:W2:Y:S01]  /*0030*/  S2UR UR4, SR_CTAID.X ;  /* 0x00000000000479c3 */ /* 0x000ea20000002500 */
[----:B0-----:R-:W-:-:S07]  /*0040*/  IABS R2, R0 ;  /* 0x0000000000027213 */ /* 0x001fce0000000000 */
[----:B------:R-:W0:Y:S01]  /*0050*/  S2UR UR5, SR_CTAID.Y ;  /* 0x00000000000579c3 */ /* 0x000e220000002600 */
[----:B------:R3:W4:Y:S01]  /*0060*/  I2F.RP R14, R2 ;  /* 0x00000002000e7306 */ /* 0x0007220000209400 */
[----:B-1----:R-:W-:-:S13]  /*0070*/  ISETP.GE.AND P0, PT, R6, 0x1, PT ;  /* 0x000000010600780c */ /* 0x002fda0003f06270 */
[----:B0-23--:R-:W-:Y:S05]  /*0080*/  @!P0 EXIT ;  /* 0x000000000000894d */ /* 0x00dfea0003800000 */
[----:B------:R-:W0:Y:S01]  /*0090*/  S2R R3, SR_TID.X ;  /* 0x0000000000037919 */ /* 0x000e220000002100 */
[----:B------:R-:W1:Y:S01]  /*00a0*/  I2F.F64 R10, R0 ;  /* 0x00000000000a7312 */ /* 0x000e620000201c00 */
[----:B------:R-:W0:Y:S01]  /*00b0*/  LDCU UR6, c[0x0][0x360] ;  /* 0x00006c00ff0677ac */ /* 0x000e220008000800 */
[----:B------:R-:W-:Y:S01]  /*00c0*/  BSSY.RECONVERGENT B0, `(.L_x_0) ;  /* 0x0000031000007945 */ /* 0x000fe20003800200 */
[----:B------:R-:W0:Y:S01]  /*00d0*/  S2R R4, SR_TID.Y ;  /* 0x0000000000047919 */ /* 0x000e220000002200 */
[----:B------:R-:W-:-:S04]  /*00e0*/  UIADD3 UR4, UPT, UPT, UR4, UR5, URZ ;  /* 0x0000000504047290 */ /* 0x000fc8000fffe0ff */
[----:B----4-:R-:W2:Y:S08]  /*00f0*/  MUFU.RCP R14, R14 ;  /* 0x0000000e000e7308 */ /* 0x010eb00000001000 */
[----:B-1----:R-:W1:Y:S01]  /*0100*/  MUFU.RCP64H R5, R11 ;  /* 0x0000000b00057308 */ /* 0x002e620000001800 */
[----:B--2---:R-:W-:-:S07]  /*0110*/  VIADD R8, R14, 0xffffffe ;  /* 0x0ffffffe0e087836 */ /* 0x004fce0000000000 */
[----:B------:R2:W3:Y:S01]  /*0120*/  F2I.FTZ.U32.TRUNC.NTZ R9, R8 ;  /* 0x0000000800097305 */ /* 0x0004e2000021f000 */
[----:B0-----:R-:W-:Y:S02]  /*0130*/  IMAD R3, R4, UR6, R3 ;  /* 0x0000000604037c24 */ /* 0x001fe4000f8e0203 */
[----:B------:R-:W-:Y:S02]  /*0140*/  IMAD.MOV.U32 R4, RZ, RZ, 0x1 ;  /* 0x00000001ff047424 */ /* 0x000fe400078e00ff */
[----:B------:R-:W-:Y:S02]  /*0150*/  IMAD R6, R3, R6, RZ ;  /* 0x0000000603067224 */ /* 0x000fe400078e02ff */
[----:B--2---:R-:W-:Y:S02]  /*0160*/  IMAD.MOV.U32 R8, RZ, RZ, RZ ;  /* 0x000000ffff087224 */ /* 0x004fe400078e00ff */
[----:B-1----:R-:W-:Y:S01]  /*0170*/  DFMA R12, -R10, R4, 1 ;  /* 0x3ff000000a0c742b */ /* 0x002fe20000000104 */
[----:B---3--:R-:W-:-:S02]  /*0180*/  IMAD.MOV R15, RZ, RZ, -R9 ;  /* 0x000000ffff0f7224 */ /* 0x008fc400078e0a09 */
[----:B------:R-:W-:Y:S02]  /*0190*/  IMAD R3, R7, UR4, R6 ;  /* 0x0000000407037c24 */ /* 0x000fe4000f8e0206 */
[----:B------:R-:W-:-:S03]  /*01a0*/  IMAD R7, R15, R2, RZ ;  /* 0x000000020f077224 */ /* 0x000fc600078e02ff */
[----:B------:R-:W-:Y:S01]  /*01b0*/  DFMA R12, R12, R12, R12 ;  /* 0x0000000c0c0c722b */ /* 0x000fe2000000000c */
[----:B------:R-:W-:Y:S01]  /*01c0*/  IMAD.HI.U32 R8, R9, R7, R8 ;  /* 0x0000000709087227 */ /* 0x000fe200078e0008 */
[----:B------:R-:W-:-:S05]  /*01d0*/  IABS R15, R3 ;  /* 0x00000003000f7213 */ /* 0x000fca0000000000 */
[----:B------:R-:W-:Y:S01]  /*01e0*/  IMAD.HI.U32 R8, R8, R15, RZ ;  /* 0x0000000f08087227 */ /* 0x000fe200078e00ff */
[----:B------:R-:W-:Y:S01]  /*01f0*/  DFMA R12, R4, R12, R4 ;  /* 0x0000000c040c722b */ /* 0x000fe20000000004 */
[----:B------:R-:W0:Y:S02]  /*0200*/  I2F.F64 R4, R3 ;  /* 0x0000000300047312 */ /* 0x000e240000201c00 */
[----:B------:R-:W-:-:S04]  /*0210*/  IMAD.MOV R8, RZ, RZ, -R8 ;  /* 0x000000ffff087224 */ /* 0x000fc800078e0a08 */
[----:B------:R-:W-:Y:S01]  /*0220*/  IMAD R15, R2, R8, R15 ;  /* 0x00000008020f7224 */ /* 0x000fe200078e020f */
[----:B------:R-:W-:-:S04]  /*0230*/  DFMA R6, -R10, R12, 1 ;  /* 0x3ff000000a06742b */ /* 0x000fc8000000010c */
[----:B------:R-:W-:-:S04]  /*0240*/  ISETP.GT.U32.AND P0, PT, R2, R15, PT ;  /* 0x0000000f0200720c */ /* 0x000fc80003f04070 */
[----:B------:R-:W-:Y:S01]  /*0250*/  DFMA R6, R12, R6, R12 ;  /* 0x000000060c06722b */ /* 0x000fe2000000000c */
[----:B0-----:R-:W-:-:S07]  /*0260*/  FSETP.GEU.AND P3, PT, |R5|, 6.5827683646048100446e-37, PT ;  /* 0x036000000500780b */ /* 0x001fce0003f6e200 */
[----:B------:R-:W-:Y:S01]  /*0270*/  DMUL R8, R4, R6 ;  /* 0x0000000604087228 */ /* 0x000fe20000000000 */
[----:B------:R-:W-:Y:S01]  /*0280*/  @!P0 IMAD.IADD R15, R15, 0x1, -R2 ;  /* 0x000000010f0f8824 */ /* 0x000fe200078e0a02 */
[----:B------:R-:W-:-:S04]  /*0290*/  ISETP.GE.AND P0, PT, R3, RZ, PT ;  /* 0x000000ff0300720c */ /* 0x000fc80003f06270 */
[----:B------:R-:W-:Y:S02]  /*02a0*/  ISETP.GT.U32.AND P1, PT, R2, R15, PT ;  /* 0x0000000f0200720c */ /* 0x000fe40003f24070 */
[----:B------:R-:W-:-:S08]  /*02b0*/  DFMA R12, -R10, R8, R4 ;  /* 0x000000080a0c722b */ /* 0x000fd00000000104 */
[----:B------:R-:W-:-:S03]  /*02c0*/  DFMA R6, R6, R12, R8 ;  /* 0x0000000c0606722b */ /* 0x000fc60000000008 */
[----:B------:R-:W-:Y:S01]  /*02d0*/  @!P1 IMAD.IADD R15, R15, 0x1, -R2 ;  /* 0x000000010f0f9824 */ /* 0x000fe200078e0a02 */
[----:B------:R-:W-:-:S03]  /*02e0*/  ISETP.NE.AND P1, PT, R0, RZ, PT ;  /* 0x000000ff0000720c */ /* 0x000fc60003f25270 */
[----:B------:R-:W-:-:S03]  /*02f0*/  IMAD.MOV.U32 R2, RZ, RZ, R15 ;  /* 0x000000ffff027224 */ /* 0x000fc600078e000f */
[----:B------:R-:W-:Y:S01]  /*0300*/  FFMA R3, RZ, R11, R7 ;  /* 0x0000000bff037223 */ /* 0x000fe20000000007 */
[----:B------:R-:W-:-:S04]  /*0310*/  @!P0 IMAD.MOV R2, RZ, RZ, -R2 ;  /* 0x000000ffff028224 */ /* 0x000fc800078e0a02 */
[----:B------:R-:W-:Y:S02]  /*0320*/  FSETP.GT.AND P2, PT, |R3|, 1.469367938527859385e-39, PT ;  /* 0x001000000300780b */ /* 0x000fe40003f44200 */
[----:B------:R-:W-:-:S11]  /*0330*/  @!P1 LOP3.LUT R2, RZ, R0, RZ, 0x33, !PT ;  /* 0x00000000ff029212 */ /* 0x000fd600078e33ff */
[----:B------:R-:W-:Y:S05]  /*0340*/  @P2 BRA P3, `(.L_x_1) ;  /* 0x0000000000202947 */ /* 0x000fea0001800000 */
[----:B------:R-:W-:Y:S01]  /*0350*/  IMAD.MOV.U32 R12, RZ, RZ, R4 ;  /* 0x000000ffff0c7224 */ /* 0x000fe200078e0004 */
[----:B------:R-:W-:Y:S01]  /*0360*/  MOV R0, 0x3b0 ;  /* 0x000003b000007802 */ /* 0x000fe20000000f00 */
[----:B------:R-:W-:Y:S02]  /*0370*/  IMAD.MOV.U32 R13, RZ, RZ, R5 ;  /* 0x000000ffff0d7224 */ /* 0x000fe400078e0005 */
[----:B------:R-:W-:Y:S02]  /*0380*/  IMAD.MOV.U32 R16, RZ, RZ, R10 ;  /* 0x000000ffff107224 */ /* 0x000fe400078e000a */
[----:B------:R-:W-:-:S07]  /*0390*/  IMAD.MOV.U32 R17, RZ, RZ, R11 ;  /* 0x000000ffff117224 */ /* 0x000fce00078e000b */
[----:B------:R-:W-:Y:S05]  /*03a0*/  CALL.REL.NOINC `($__internal_0_$__cuda_sm20_div_rn_f64_full) ;  /* 0x0000000800147944 */ /* 0x000fea0003c00000 */
[----:B------:R-:W-:Y:S01]  /*03b0*/  IMAD.MOV.U32 R6, RZ, RZ, R20 ;  /* 0x000000ffff067224 */ /* 0x000fe200078e0014 */
[----:B------:R-:W-:-:S07]  /*03c0*/  MOV R7, R21 ;  /* 0x0000001500077202 */ /* 0x000fce0000000f00 */
.L_x_1:
[----:B------:R-:W-:Y:S05]  /*03d0*/  BSYNC.RECONVERGENT B0 ;  /* 0x0000000000007941 */ /* 0x000fea0003800200 */
.L_x_0:
[----:B------:R-:W0:Y:S01]  /*03e0*/  FRND.F64.FLOOR R6, R6 ;  /* 0x0000000600067313 */ /* 0x000e220000305800 */
[----:B------:R-:W1:Y:S01]  /*03f0*/  LDCU UR4, c[0x0][0x380] ;  /* 0x00007000ff0477ac */ /* 0x000e620008000800 */
[----:B------:R-:W-:Y:S01]  /*0400*/  SHF.R.S32.HI R3, RZ, 0x1f, R2 ;  /* 0x0000001fff037819 */ /* 0x000fe20000011402 */
[----:B------:R-:W-:Y:S01]  /*0410*/  IMAD.MOV.U32 R4, RZ, RZ, RZ ;  /* 0x000000ffff047224 */ /* 0x000fe200078e00ff */
[----:B------:R-:W2:Y:S01]  /*0420*/  LDCU.64 UR6, c[0x0][0x358] ;  /* 0x00006b00ff0677ac */ /* 0x000ea20008000a00 */
[----:B------:R-:W3:Y:S01]  /*0430*/  LDCU.64 UR8, c[0x0][0x388] ;  /* 0x00007100ff0877ac */ /* 0x000ee20008000a00 */
[----:B------:R-:W4:Y:S01]  /*0440*/  LDCU.128 UR12, c[0x0][0x3a0] ;  /* 0x00007400ff0c77ac */ /* 0x000f220008000c00 */
[----:B0-----:R-:W-:Y:S01]  /*0450*/  DADD R12, R6, 1 ;  /* 0x3ff00000060c7429 */ /* 0x001fe20000000000 */
[----:B------:R-:W-:Y:S01]  /*0460*/  CS2R R6, SRZ ;  /* 0x0000000000067805 */ /* 0x000fe2000001ff00 */
[----:B-1----:R-:W-:-:S04]  /*0470*/  UIADD3 UR4, UPT, UPT, -UR4, URZ, URZ ;  /* 0x000000ff04047290 */ /* 0x002fc8000fffe1ff */
[----:B------:R-:W0:Y:S08]  /*0480*/  F2I.F64.TRUNC R8, R12 ;  /* 0x0000000c00087311 */ /* 0x000e30000030d100 */
[----:B0-234-:R-:W0:Y:S02]  /*0490*/  I2F.F64 R8, R8 ;  /* 0x0000000800087312 */ /* 0x01de240000201c00 */
.L_x_5:
[----:B0-----:R-:W1:Y:S01]  /*04a0*/  LDC R18, c[0x0][0x38c] ;  /* 0x0000e300ff127b82 */ /* 0x001e620000000800 */
[----:B------:R-:W2:Y:S01]  /*04b0*/  MUFU.RCP64H R13, R11 ;  /* 0x0000000b000d7308 */ /* 0x000ea20000001800 */
[----:B------:R-:W-:Y:S01]  /*04c0*/  IMAD.MOV.U32 R12, RZ, RZ, 0x1 ;  /* 0x00000001ff0c7424 */ /* 0x000fe200078e00ff */
[----:B------:R-:W-:Y:S01]  /*04d0*/  IABS R21, R4 ;  /* 0x0000000400157213 */ /* 0x000fe20000000000 */
[----:B------:R-:W-:Y:S01]  /*04e0*/  UIADD3 UR4, UPT, UPT, UR4, 0x1, URZ ;  /* 0x0000000104047890 */ /* 0x000fe2000fffe0ff */
[----:B------:R-:W-:-:S03]  /*04f0*/  ISETP.GE.AND P2, PT, R4, RZ, PT ;  /* 0x000000ff0400720c */ /* 0x000fc60003f46270 */
[----:B------:R-:W-:Y:S01]  /*0500*/  UISETP.NE.AND UP0, UPT, UR4, URZ, UPT ;  /* 0x000000ff0400728c */ /* 0x000fe2000bf05270 */
[----:B--2---:R-:W-:Y:S01]  /*0510*/  DFMA R14, -R10, R12, 1 ;  /* 0x3ff000000a0e742b */ /* 0x004fe2000000010c */
[----:B-1----:R-:W-:-:S07]  /*0520*/  IABS R0, R18 ;  /* 0x0000001200007213 */ /* 0x002fce0000000000 */
[----:B------:R-:W-:Y:S01]  /*0530*/  DFMA R14, R14, R14, R14 ;  /* 0x0000000e0e0e722b */ /* 0x000fe2000000000e */
[----:B------:R-:W1:Y:S07]  /*0540*/  I2F.RP R5, R0 ;  /* 0x0000000000057306 */ /* 0x000e6e0000209400 */
[----:B------:R-:W-:-:S08]  /*0550*/  DFMA R12, R12, R14, R12 ;  /* 0x0000000e0c0c722b */ /* 0x000fd0000000000c */
[----:B------:R-:W-:Y:S01]  /*0560*/  DFMA R14, -R10, R12, 1 ;  /* 0x3ff000000a0e742b */ /* 0x000fe2000000010c */
[----:B-1----:R-:W1:Y:S02]  /*0570*/  MUFU.RCP R5, R5 ;  /* 0x0000000500057308 */ /* 0x002e640000001000 */
[----:B-1----:R-:W-:-:S06]  /*0580*/  VIADD R16, R5, 0xffffffe ;  /* 0x0ffffffe05107836 */ /* 0x002fcc0000000000 */
[----:B------:R1:W2:Y:S02]  /*0590*/  F2I.FTZ.U32.TRUNC.NTZ R17, R16 ;  /* 0x0000001000117305 */ /* 0x0002a4000021f000 */
[----:B-1----:R-:W-:Y:S02]  /*05a0*/  IMAD.MOV.U32 R16, RZ, RZ, RZ ;  /* 0x000000ffff107224 */ /* 0x002fe400078e00ff */
[----:B--2---:R-:W-:-:S04]  /*05b0*/  IMAD.MOV R19, RZ, RZ, -R17 ;  /* 0x000000ffff137224 */ /* 0x004fc800078e0a11 */
[----:B------:R-:W-:-:S04]  /*05c0*/  IMAD R19, R19, R0, RZ ;  /* 0x0000000013137224 */ /* 0x000fc800078e02ff */
[----:B------:R-:W-:-:S04]  /*05d0*/  IMAD.HI.U32 R20, R17, R19, R16 ;  /* 0x0000001311147227 */ /* 0x000fc800078e0010 */
[----:B------:R-:W-:-:S04]  /*05e0*/  IMAD.MOV.U32 R17, RZ, RZ, R21 ;  /* 0x000000ffff117224 */ /* 0x000fc800078e0015 */
[----:B------:R-:W-:-:S04]  /*05f0*/  IMAD.HI.U32 R5, R20, R17, RZ ;  /* 0x0000001114057227 */ /* 0x000fc800078e00ff */
[----:B------:R-:W-:-:S04]  /*0600*/  IMAD.MOV R5, RZ, RZ, -R5 ;  /* 0x000000ffff057224 */ /* 0x000fc800078e0a05 */
[----:B------:R-:W-:Y:S01]  /*0610*/  IMAD R5, R0, R5, R17 ;  /* 0x0000000500057224 */ /* 0x000fe200078e0211 */
[----:B------:R-:W-:-:S04]  /*0620*/  DFMA R16, R12, R14, R12 ;  /* 0x0000000e0c10722b */ /* 0x000fc8000000000c */
[----:B------:R-:W-:-:S04]  /*0630*/  ISETP.GT.U32.AND P0, PT, R0, R5, PT ;  /* 0x000000050000720c */ /* 0x000fc80003f04070 */
[----:B------:R-:W-:-:S08]  /*0640*/  DMUL R12, R16, R6 ;  /* 0x00000006100c7228 */ /* 0x000fd00000000000 */
[----:B------:R-:W-:Y:S01]  /*0650*/  DFMA R14, -R10, R12, R6 ;  /* 0x0000000c0a0e722b */ /* 0x000fe20000000106 */
[----:B------:R-:W-:Y:S01]  /*0660*/  @!P0 IMAD.IADD R5, R5, 0x1, -R0 ;  /* 0x0000000105058824 */ /* 0x000fe200078e0a00 */
[----:B------:R-:W-:-:S04]  /*0670*/  ISETP.NE.AND P0, PT, R18, RZ, PT ;  /* 0x000000ff1200720c */ /* 0x000fc80003f05270 */
[----:B------:R-:W-:Y:S02]  /*0680*/  ISETP.GT.U32.AND P1, PT, R0, R5, PT ;  /* 0x000000050000720c */ /* 0x000fe40003f24070 */
[----:B------:R-:W-:-:S11]  /*0690*/  DFMA R12, R16, R14, R12 ;  /* 0x0000000e100c722b */ /* 0x000fd6000000000c */
[----:B------:R-:W-:Y:S02]  /*06a0*/  @!P1 IMAD.IADD R5, R5, 0x1, -R0 ;  /* 0x0000000105059824 */ /* 0x000fe400078e0a00 */
[----:B------:R-:W-:Y:S02]  /*06b0*/  FFMA R0, RZ, R11, R13 ;  /* 0x0000000bff007223 */ /* 0x000fe4000000000d */
[----:B------:R-:W-:Y:S01]  /*06c0*/  @!P2 IMAD.MOV R5, RZ, RZ, -R5 ;  /* 0x000000ffff05a224 */ /* 0x000fe200078e0a05 */
[----:B------:R-:W-:Y:S02]  /*06d0*/  FSETP.GEU.AND P2, PT, |R7|, 6.5827683646048100446e-37, PT ;  /* 0x036000000700780b */ /* 0x000fe40003f4e200 */
[----:B------:R-:W-:Y:S02]  /*06e0*/  FSETP.GT.AND P1, PT, |R0|, 1.469367938527859385e-39, PT ;  /* 0x001000000000780b */ /* 0x000fe40003f24200 */
[----:B------:R-:W-:-:S04]  /*06f0*/  @!P0 LOP3.LUT R5, RZ, R18, RZ, 0x33, !PT ;  /* 0x00000012ff058212 */ /* 0x000fc800078e33ff */
[----:B------:R-:W-:-:S07]  /*0700*/  IADD3 R26, PT, PT, R2, 0x1, R5 ;  /* 0x00000001021a7810 */ /* 0x000fce0007ffe005 */
[----:B------:R-:W-:Y:S05]  /*0710*/  @P1 BRA P2, `(.L_x_2) ;  /* 0x0000000000201947 */ /* 0x000fea0001000000 */
[----:B------:R-:W-:Y:S01]  /*0720*/  IMAD.MOV.U32 R12, RZ, RZ, R6 ;  /* 0x000000ffff0c7224 */ /* 0x000fe200078e0006 */
[----:B------:R-:W-:Y:S01]  /*0730*/  MOV R13, R7 ;  /* 0x00000007000d7202 */ /* 0x000fe20000000f00 */
[----:B------:R-:W-:Y:S01]  /*0740*/  IMAD.MOV.U32 R16, RZ, RZ, R10 ;  /* 0x000000ffff107224 */ /* 0x000fe200078e000a */
[----:B------:R-:W-:Y:S01]  /*0750*/  MOV R0, 0x780 ;  /* 0x0000078000007802 */ /* 0x000fe20000000f00 */
[----:B------:R-:W-:-:S07]  /*0760*/  IMAD.MOV.U32 R17, RZ, RZ, R11 ;  /* 0x000000ffff117224 */ /* 0x000fce00078e000b */
[----:B0-----:R-:W-:Y:S05]  /*0770*/  CALL.REL.NOINC `($__internal_0_$__cuda_sm20_div_rn_f64_full) ;  /* 0x0000000400207944 */ /* 0x001fea0003c00000 */
[----:B------:R-:W-:Y:S02]  /*0780*/  IMAD.MOV.U32 R12, RZ, RZ, R20 ;  /* 0x000000ffff0c7224 */ /* 0x000fe400078e0014 */
[----:B------:R-:W-:-:S07]  /*0790*/  IMAD.MOV.U32 R13, RZ, RZ, R21 ;  /* 0x000000ffff0d7224 */ /* 0x000fce00078e0015 */
.L_x_2:
[----:B------:R-:W0:Y:S01]  /*07a0*/  FRND.F64.FLOOR R12, R12 ;  /* 0x0000000c000c7313 */ /* 0x000e220000305800 */
[----:B------:R-:W-:Y:S01]  /*07b0*/  BSSY.RECONVERGENT B0, `(.L_x_3) ;  /* 0x0000040000007945 */ /* 0x000fe20003800200 */
[----:B0-----:R-:W-:-:S06]  /*07c0*/  DADD R14, R8, R12 ;  /* 0x00000000080e7229 */ /* 0x001fcc000000000c */
[----:B------:R-:W0:Y:S02]  /*07d0*/  F2I.F64.TRUNC R21, R14 ;  /* 0x0000000e00157311 */ /* 0x000e24000030d100 */
[----:B0-----:R-:W-:-:S04]  /*07e0*/  ISETP.GE.AND P0, PT, R21, UR8, PT ;  /* 0x0000000815007c0c */ /* 0x001fc8000bf06270 */
[----:B------:R-:W-:-:S13]  /*07f0*/  ISETP.GE.OR P0, PT, R26, UR9, P0 ;  /* 0x000000091a007c0c */ /* 0x000fda0008706670 */
[----:B------:R-:W-:Y:S05]  /*0800*/  @P0 BRA `(.L_x_4) ;  /* 0x0000000000e80947 */ /* 0x000fea0003800000 */
[----:B------:R-:W-:Y:S01]  /*0810*/  IMAD.IADD R16, R2, 0x1, R5 ;  /* 0x0000000102107824 */ /* 0x000fe200078e0205 */
[----:B------:R-:W0:Y:S01]  /*0820*/  LDC.64 R12, c[0x0][0x398] ;  /* 0x0000e600ff0c7b82 */ /* 0x000e220000000a00 */
[----:B------:R-:W-:-:S03]  /*0830*/  VIADD R27, R21, 0xffffffff ;  /* 0xffffffff151b7836 */ /* 0x000fc60000000000 */
[----:B------:R-:W-:-:S03]  /*0840*/  SHF.R.S32.HI R17, RZ, 0x1f, R16 ;  /* 0x0000001fff117819 */ /* 0x000fc60000011410 */
[----:B------:R-:W-:-:S03]  /*0850*/  IMAD.WIDE R14, R27, UR9, R16 ;  /* 0x000000091b0e7c25 */ /* 0x000fc6000f8e0210 */
[----:B------:R-:W-:-:S04]  /*0860*/  IADD3 R22, P0, PT, R14, UR12, RZ ;  /* 0x0000000c0e167c10 */ /* 0x000fc8000ff1e0ff */
[----:B------:R-:W-:Y:S01]  /*0870*/  IADD3.X R23, PT, PT, R15, UR13, RZ, P0, !PT ;  /* 0x0000000d0f177c10 */ /* 0x000fe200087fe4ff */
[----:B0-----:R-:W2:Y:S05]  /*0880*/  LDG.E R0, desc[UR6][R12.64] ;  /* 0x000000060c007981 */ /* 0x001eaa000c1e1900 */
[----:B------:R-:W2:Y:S01]  /*0890*/  LDG.E.U8 R23, desc[UR6][R22.64] ;  /* 0x0000000616177981 */ /* 0x000ea2000c1e1100 */
[C---:B------:R-:W-:Y:S01]  /*08a0*/  IMAD.WIDE R14, R21.reuse, UR9, R16 ;  /* 0x00000009150e7c25 */ /* 0x040fe2000f8e0210 */
[----:B------:R-:W-:Y:S02]  /*08b0*/  IADD3 R18, P1, PT, R2, R5, RZ ;  /* 0x0000000502127210 */ /* 0x000fe40007f3e0ff */
[----:B------:R-:W3:Y:S01]  /*08c0*/  LDG.E R20, desc[UR6][R12.64+0x4] ;  /* 0x000004060c147981 */ /* 0x000ee2000c1e1900 */
[----:B------:R-:W-:Y:S01]  /*08d0*/  VIADD R25, R21, 0x1 ;  /* 0x0000000115197836 */ /* 0x000fe20000000000 */
[----:B------:R-:W-:-:S02]  /*08e0*/  IADD3 R14, P0, PT, R14, UR12, RZ ;  /* 0x0000000c0e0e7c10 */ /* 0x000fc4000ff1e0ff */
[----:B------:R-:W4:Y:S01]  /*08f0*/  LDG.E R29, desc[UR6][R12.64+0x8] ;  /* 0x000008060c1d7981 */ /* 0x000f22000c1e1900 */
[----:B------:R-:W-:Y:S01]  /*0900*/  IMAD.WIDE R16, R25, UR9, R16 ;  /* 0x0000000919107c25 */ /* 0x000fe2000f8e0210 */
[----:B------:R-:W-:Y:S02]  /*0910*/  IADD3.X R15, PT, PT, R15, UR13, RZ, P0, !PT ;  /* 0x0000000d0f0f7c10 */ /* 0x000fe400087fe4ff */
[----:B------:R-:W5:Y:S01]  /*0920*/  LDG.E R22, desc[UR6][R12.64+0x10] ;  /* 0x000010060c167981 */ /* 0x000f62000c1e1900 */
[----:B------:R-:W-:Y:S01]  /*0930*/  IADD3 R16, P0, PT, R16, UR12, RZ ;  /* 0x0000000c10107c10 */ /* 0x000fe2000ff1e0ff */
[----:B------:R-:W-:Y:S02]  /*0940*/  IMAD.X R19, RZ, RZ, R3, P1 ;  /* 0x000000ffff137224 */ /* 0x000fe400008e0603 */
[----:B------:R-:W3:Y:S01]  /*0950*/  LDG.E.U8 R15, desc[UR6][R14.64] ;  /* 0x000000060e0f7981 */ /* 0x000ee2000c1e1100 */
[----:B------:R-:W-:Y:S01]  /*0960*/  IADD3.X R17, PT, PT, R17, UR13, RZ, P0, !PT ;  /* 0x0000000d11117c10 */ /* 0x000fe200087fe4ff */
[----:B------:R-:W-:-:S04]  /*0970*/  IMAD.WIDE R26, R27, UR9, R18 ;  /* 0x000000091b1a7c25 */ /* 0x000fc8000f8e0212 */
[----:B------:R-:W4:Y:S01]  /*0980*/  LDG.E.U8 R16, desc[UR6][R16.64] ;  /* 0x0000000610107981 */ /* 0x000f22000c1e1100 */
[----:B------:R-:W-:-:S04]  /*0990*/  IADD3 R26, P0, PT, R26, UR12, RZ ;  /* 0x0000000c1a1a7c10 */ /* 0x000fc8000ff1e0ff */
[----:B------:R-:W-:-:S05]  /*09a0*/  IADD3.X R27, PT, PT, R27, UR13, RZ, P0, !PT ;  /* 0x0000000d1b1b7c10 */ /* 0x000fca00087fe4ff */
[----:B------:R-:W5:Y:S04]  /*09b0*/  LDG.E.U8 R5, desc[UR6][R26.64+0x1] ;  /* 0x000001061a057981 */ /* 0x000f68000c1e1100 */
[----:B------:R-:W5:Y:S04]  /*09c0*/  LDG.E.U8 R26, desc[UR6][R26.64+0x2] ;  /* 0x000002061a1a7981 */ /* 0x000f68000c1e1100 */
[----:B------:R-:W5:Y:S01]  /*09d0*/  LDG.E R27, desc[UR6][R12.64+0x20] ;  /* 0x000020060c1b7981 */ /* 0x000f62000c1e1900 */
[----:B--2---:R-:W-:-:S03]  /*09e0*/  IMAD R23, R23, R0, RZ ;  /* 0x0000000017177224 */ /* 0x004fc600078e02ff */
[----:B------:R-:W5:Y:S01]  /*09f0*/  LDG.E R0, desc[UR6][R12.64+0xc] ;  /* 0x00000c060c007981 */ /* 0x000f62000c1e1900 */
[----:B---3--:R-:W-:Y:S02]  /*0a00*/  IMAD R20, R15, R20, R23 ;  /* 0x000000140f147224 */ /* 0x008fe400078e0217 */
[----:B------:R-:W-:-:S04]  /*0a10*/  IMAD.WIDE R14, R21, UR9, R18 ;  /* 0x00000009150e7c25 */ /* 0x000fc8000f8e0212 */
[----:B----4-:R-:W-:Y:S01]  /*0a20*/  IMAD R20, R16, R29, R20 ;  /* 0x0000001d10147224 */ /* 0x010fe200078e0214 */
[----:B------:R-:W-:Y:S01]  /*0a30*/  IADD3 R14, P0, PT, R14, UR12, RZ ;  /* 0x0000000c0e0e7c10 */ /* 0x000fe2000ff1e0ff */
[----:B------:R-:W-:Y:S01]  /*0a40*/  IMAD.WIDE R16, R25, UR9, R18 ;  /* 0x0000000919107c25 */ /* 0x000fe2000f8e0212 */
[----:B------:R-:W2:Y:S02]  /*0a50*/  LDG.E R29, desc[UR6][R12.64+0x1c] ;  /* 0x00001c060c1d7981 */ /* 0x000ea4000c1e1900 */
[----:B------:R-:W-:Y:S02]  /*0a60*/  IADD3.X R15, PT, PT, R15, UR13, RZ, P0, !PT ;  /* 0x0000000d0f0f7c10 */ /* 0x000fe400087fe4ff */
[----:B------:R-:W-:Y:S01]  /*0a70*/  IADD3 R16, P1, PT, R16, UR12, RZ ;  /* 0x0000000c10107c10 */ /* 0x000fe2000ff3e0ff */
[----:B------:R-:W3:Y:S03]  /*0a80*/  LDG.E R25, desc[UR6][R12.64+0x18] ;  /* 0x000018060c197981 */ /* 0x000ee6000c1e1900 */
[----:B------:R-:W-:Y:S01]  /*0a90*/  IADD3.X R17, PT, PT, R17, UR13, RZ, P1, !PT ;  /* 0x0000000d11117c10 */ /* 0x000fe20008ffe4ff */
[----:B------:R-:W4:Y:S04]  /*0aa0*/  LDG.E.U8 R23, desc[UR6][R14.64+0x1] ;  /* 0x000001060e177981 */ /* 0x000f28000c1e1100 */
[----:B------:R-:W2:Y:S04]  /*0ab0*/  LDG.E.U8 R28, desc[UR6][R14.64+0x2] ;  /* 0x000002060e1c7981 */ /* 0x000ea8000c1e1100 */
[----:B------:R-:W2:Y:S01]  /*0ac0*/  LDG.E.U8 R24, desc[UR6][R16.64+0x2] ;  /* 0x0000020610187981 */ /* 0x000ea2000c1e1100 */
[----:B-----5:R-:W-:-:S03]  /*0ad0*/  IMAD R0, R5, R0, R20 ;  /* 0x0000000005007224 */ /* 0x020fc600078e0214 */
[----:B------:R-:W5:Y:S04]  /*0ae0*/  LDG.E R20, desc[UR6][R12.64+0x14] ;  /* 0x000014060c147981 */ /* 0x000f68000c1e1900 */
[----:B------:R-:W5:Y:S01]  /*0af0*/  LDG.E.U8 R5, desc[UR6][R16.64+0x1] ;  /* 0x0000010610057981 */ /* 0x000f62000c1e1100 */
[----:B------:R-:W-:-:S05]  /*0b00*/  IMAD R21, R21, UR9, RZ ;  /* 0x0000000915157c24 */ /* 0x000fca000f8e02ff */
[--C-:B------:R-:W-:Y:S02]  /*0b10*/  IADD3 R18, P0, P1, R18, UR14, R21.reuse ;  /* 0x0000000e12127c10 */ /* 0x100fe4000f91e015 */
[----:B------:R-:W-:Y:S01]  /*0b20*/  SHF.R.S32.HI R21, RZ, 0x1f, R21 ;  /* 0x0000001fff157819 */ /* 0x000fe20000011415 */
[----:B----4-:R-:W-:-:S03]  /*0b30*/  IMAD R0, R23, R22, R0 ;  /* 0x0000001617007224 */ /* 0x010fc600078e0200 */
[----:B------:R-:W-:Y:S01]  /*0b40*/  IADD3.X R19, PT, PT, R19, UR15, R21, P0, P1 ;  /* 0x0000000f13137c10 */ /* 0x000fe200087e2415 */
[----:B-----5:R-:W-:-:S04]  /*0b50*/  IMAD R0, R5, R20, R0 ;  /* 0x0000001405007224 */ /* 0x020fc800078e0200 */
[----:B---3--:R-:W-:-:S04]  /*0b60*/  IMAD R0, R26, R25, R0 ;  /* 0x000000191a007224 */ /* 0x008fc800078e0200 */
[----:B--2---:R-:W-:-:S04]  /*0b70*/  IMAD R0, R28, R29, R0 ;  /* 0x0000001d1c007224 */ /* 0x004fc800078e0200 */
[----:B------:R-:W-:-:S05]  /*0b80*/  IMAD R0, R24, R27, R0 ;  /* 0x0000001b18007224 */ /* 0x000fca00078e0200 */
[----:B------:R-:W-:-:S05]  /*0b90*/  VIMNMX.RELU R5, PT, PT, R0, 0xff, PT ;  /* 0x000000ff00057848 */ /* 0x000fca0003fe1100 */
[----:B------:R0:W-:Y:S02]  /*0ba0*/  STG.E.U8 desc[UR6][R18.64+0x1], R5 ;  /* 0x0000010512007986 */ /* 0x0001e4000c101106 */
.L_x_4:
[----:B------:R-:W-:Y:S05]  /*0bb0*/  BSYNC.RECONVERGENT B0 ;  /* 0x0000000000007941 */ /* 0x000fea0003800200 */
.L_x_3:
[----:B------:R-:W-:Y:S01]  /*0bc0*/  DADD R6, R6, 1 ;  /* 0x3ff0000006067429 */ /* 0x000fe20000000000 */
[----:B------:R-:W-:Y:S01]  /*0bd0*/  VIADD R4, R4, 0x1 ;  /* 0x0000000104047836 */ /* 0x000fe20000000000 */
[----:B------:R-:W-:Y:S09]  /*0be0*/  BRA.U UP0, `(.L_x_5) ;  /* 0xfffffff9002c7547 */ /* 0x000ff2000b83ffff */
[----:B------:R-:W-:Y:S05]  /*0bf0*/  EXIT ;  /* 0x000000000000794d */ /* 0x000fea0003800000 */
        .weak           $__internal_0_$__cuda_sm20_div_rn_f64_full
        .type           $__internal_0_$__cuda_sm20_div_rn_f64_full,@function
        .size           $__internal_0_$__cuda_sm20_div_rn_f64_full,(.L_x_12 - $__internal_0_$__cuda_sm20_div_rn_f64_full)
$__internal_0_$__cuda_sm20_div_rn_f64_full:
[----:B------:R-:W-:Y:S01]  /*0c00*/  FSETP.GEU.AND P2, PT, |R13|, 1.469367938527859385e-39, PT ;  /* 0x001000000d00780b */ /* 0x000fe20003f4e200 */
[----:B------:R-:W-:Y:S01]  /*0c10*/  IMAD.MOV.U32 R28, RZ, RZ, 0x1ca00000 ;  /* 0x1ca00000ff1c7424 */ /* 0x000fe200078e00ff */
[C---:B------:R-:W-:Y:S01]  /*0c20*/  FSETP.GEU.AND P0, PT, |R17|.reuse, 1.469367938527859385e-39, PT ;  /* 0x001000001100780b */ /* 0x040fe20003f0e200 */
[----:B------:R-:W-:Y:S01]  /*0c30*/  IMAD.MOV.U32 R20, RZ, RZ, 0x1 ;  /* 0x00000001ff147424 */ /* 0x000fe200078e00ff */
[----:B------:R-:W-:Y:S01]  /*0c40*/  LOP3.LUT R14, R17, 0x800fffff, RZ, 0xc0, !PT ;  /* 0x800fffff110e7812 */ /* 0x000fe200078ec0ff */
[----:B------:R-:W-:Y:S01]  /*0c50*/  BSSY.RECONVERGENT B1, `(.L_x_6) ;  /* 0x0000052000017945 */ /* 0x000fe20003800200 */
[----:B------:R-:W-:Y:S02]  /*0c60*/  LOP3.LUT R27, R13, 0x7ff00000, RZ, 0xc0, !PT ;  /* 0x7ff000000d1b7812 */ /* 0x000fe400078ec0ff */
[----:B------:R-:W-:Y:S01]  /*0c70*/  LOP3.LUT R15, R14, 0x3ff00000, RZ, 0xfc, !PT ;  /* 0x3ff000000e0f7812 */ /* 0x000fe200078efcff */
[----:B------:R-:W-:Y:S01]  /*0c80*/  IMAD.MOV.U32 R14, RZ, RZ, R16 ;  /* 0x000000ffff0e7224 */ /* 0x000fe200078e0010 */
[----:B------:R-:W-:-:S03]  /*0c90*/  LOP3.LUT R29, R17, 0x7ff00000, RZ, 0xc0, !PT ;  /* 0x7ff00000111d7812 */ /* 0x000fc600078ec0ff */
[----:B------:R-:W-:Y:S01]  /*0ca0*/  @!P2 LOP3.LUT R18, R17, 0x7ff00000, RZ, 0xc0, !PT ;  /* 0x7ff000001112a812 */ /* 0x000fe200078ec0ff */
[----:B------:R-:W-:Y:S01]  /*0cb0*/  @!P2 IMAD.MOV.U32 R22, RZ, RZ, RZ ;  /* 0x000000ffff16a224 */ /* 0x000fe200078e00ff */
[----:B------:R-:W-:Y:S01]  /*0cc0*/  @!P0 DMUL R14, R16, 8.98846567431157953865e+307 ;  /* 0x7fe00000100e8828 */ /* 0x000fe20000000000 */
[C---:B------:R-:W-:Y:S02]  /*0cd0*/  ISETP.GE.U32.AND P1, PT, R27.reuse, R29, PT ;  /* 0x0000001d1b00720c */ /* 0x040fe40003f26070 */
[----:B------:R-:W-:Y:S02]  /*0ce0*/  @!P2 ISETP.GE.U32.AND P3, PT, R27, R18, PT ;  /* 0x000000121b00a20c */ /* 0x000fe40003f66070 */
[C---:B------:R-:W-:Y:S01]  /*0cf0*/  SEL R19, R28.reuse, 0x63400000, !P1 ;  /* 0x634000001c137807 */ /* 0x040fe20004800000 */
[----:B------:R-:W0:Y:S01]  /*0d00*/  MUFU.RCP64H R21, R15 ;  /* 0x0000000f00157308 */ /* 0x000e220000001800 */
[----:B------:R-:W-:Y:S02]  /*0d10*/  @!P2 SEL R23, R28, 0x63400000, !P3 ;  /* 0x634000001c17a807 */ /* 0x000fe40005800000 */
[----:B------:R-:W-:-:S02]  /*0d20*/  LOP3.LUT R19, R19, 0x800fffff, R13, 0xf8, !PT ;  /* 0x800fffff13137812 */ /* 0x000fc400078ef80d */
[----:B------:R-:W-:Y:S02]  /*0d30*/  @!P2 LOP3.LUT R23, R23, 0x80000000, R13, 0xf8, !PT ;  /* 0x800000001717a812 */ /* 0x000fe400078ef80d */
[----:B------:R-:W-:Y:S02]  /*0d40*/  MOV R18, R12 ;  /* 0x0000000c00127202 */ /* 0x000fe40000000f00 */
[----:B------:R-:W-:Y:S02]  /*0d50*/  @!P2 LOP3.LUT R23, R23, 0x100000, RZ, 0xfc, !PT ;  /* 0x001000001717a812 */ /* 0x000fe400078efcff */
[----:B------:R-:W-:-:S04]  /*0d60*/  @!P0 LOP3.LUT R29, R15, 0x7ff00000, RZ, 0xc0, !PT ;  /* 0x7ff000000f1d8812 */ /* 0x000fc800078ec0ff */
[----:B------:R-:W-:Y:S02]  /*0d70*/  @!P2 DFMA R18, R18, 2, -R22 ;  /* 0x400000001212a82b */ /* 0x000fe40000000816 */
[----:B0-----:R-:W-:-:S08]  /*0d80*/  DFMA R22, R20, -R14, 1 ;  /* 0x3ff000001416742b */ /* 0x001fd0000000080e */
[----:B------:R-:W-:-:S08]  /*0d90*/  DFMA R22, R22, R22, R22 ;  /* 0x000000161616722b */ /* 0x000fd00000000016 */
[----:B------:R-:W-:-:S08]  /*0da0*/  DFMA R22, R20, R22, R20 ;  /* 0x000000161416722b */ /* 0x000fd00000000014 */
[----:B------:R-:W-:-:S08]  /*0db0*/  DFMA R20, R22, -R14, 1 ;  /* 0x3ff000001614742b */ /* 0x000fd0000000080e */
[----:B------:R-:W-:-:S08]  /*0dc0*/  DFMA R20, R22, R20, R22 ;  /* 0x000000141614722b */ /* 0x000fd00000000016 */
[----:B------:R-:W-:-:S08]  /*0dd0*/  DMUL R22, R20, R18 ;  /* 0x0000001214167228 */ /* 0x000fd00000000000 */
[----:B------:R-:W-:-:S08]  /*0de0*/  DFMA R24, R22, -R14, R18 ;  /* 0x8000000e1618722b */ /* 0x000fd00000000012 */
[----:B------:R-:W-:Y:S01]  /*0df0*/  DFMA R24, R20, R24, R22 ;  /* 0x000000181418722b */ /* 0x000fe20000000016 */
[----:B------:R-:W-:Y:S01]  /*0e00*/  IMAD.MOV.U32 R22, RZ, RZ, R27 ;  /* 0x000000ffff167224 */ /* 0x000fe200078e001b */
[----:B------:R-:W-:-:S05]  /*0e10*/  @!P2 LOP3.LUT R22, R19, 0x7ff00000, RZ, 0xc0, !PT ;  /* 0x7ff000001316a812 */ /* 0x000fca00078ec0ff */
[----:B------:R-:W-:-:S05]  /*0e20*/  VIADD R20, R22, 0xffffffff ;  /* 0xffffffff16147836 */ /* 0x000fca0000000000 */
[----:B------:R-:W-:Y:S01]  /*0e30*/  ISETP.GT.U32.AND P0, PT, R20, 0x7feffffe, PT ;  /* 0x7feffffe1400780c */ /* 0x000fe20003f04070 */
[----:B------:R-:W-:-:S05]  /*0e40*/  VIADD R20, R29, 0xffffffff ;  /* 0xffffffff1d147836 */ /* 0x000fca0000000000 */
[----:B------:R-:W-:-:S13]  /*0e50*/  ISETP.GT.U32.OR P0, PT, R20, 0x7feffffe, P0 ;  /* 0x7feffffe1400780c */ /* 0x000fda0000704470 */
[----:B------:R-:W-:Y:S05]  /*0e60*/  @P0 BRA `(.L_x_7) ;  /* 0x00000000006c0947 */ /* 0x000fea0003800000 */
[----:B------:R-:W-:-:S04]  /*0e70*/  LOP3.LUT R20, R17, 0x7ff00000, RZ, 0xc0, !PT ;  /* 0x7ff0000011147812 */ /* 0x000fc800078ec0ff */
[CC--:B------:R-:W-:Y:S02]  /*0e80*/  VIADDMNMX R12, R27.reuse, -R20.reuse, 0xb9600000, !PT ;  /* 0xb96000001b0c7446 */ /* 0x0c0fe40007800914 */
[----:B------:R-:W-:Y:S02]  /*0e90*/  ISETP.GE.U32.AND P0, PT, R27, R20, PT ;  /* 0x000000141b00720c */ /* 0x000fe40003f06070 */
[----:B------:R-:W-:Y:S02]  /*0ea0*/  VIMNMX R12, PT, PT, R12, 0x46a00000, PT ;  /* 0x46a000000c0c7848 */ /* 0x000fe40003fe0100 */
[----:B------:R-:W-:-:S05]  /*0eb0*/  SEL R13, R28, 0x63400000, !P0 ;  /* 0x634000001c0d7807 */ /* 0x000fca0004000000 */
[----:B------:R-:W-:Y:S02]  /*0ec0*/  IMAD.IADD R22, R12, 0x1, -R13 ;  /* 0x000000010c167824 */ /* 0x000fe400078e0a0d */
[----:B------:R-:W-:Y:S02]  /*0ed0*/  IMAD.MOV.U32 R12, RZ, RZ, RZ ;  /* 0x000000ffff0c7224 */ /* 0x000fe400078e00ff */
[----:B------:R-:W-:-:S06]  /*0ee0*/  VIADD R13, R22, 0x7fe00000 ;  /* 0x7fe00000160d7836 */ /* 0x000fcc0000000000 */
[----:B------:R-:W-:-:S10]  /*0ef0*/  DMUL R20, R24, R12 ;  /* 0x0000000c18147228 */ /* 0x000fd40000000000 */
[----:B------:R-:W-:-:S13]  /*0f00*/  FSETP.GTU.AND P0, PT, |R21|, 1.469367938527859385e-39, PT ;  /* 0x001000001500780b */ /* 0x000fda0003f0c200 */
[----:B------:R-:W-:Y:S05]  /*0f10*/  @P0 BRA `(.L_x_8) ;  /* 0x0000000000940947 */ /* 0x000fea0003800000 */
[----:B------:R-:W-:Y:S01]  /*0f20*/  DFMA R14, R24, -R14, R18 ;  /* 0x8000000e180e722b */ /* 0x000fe20000000012 */
[----:B------:R-:W-:-:S09]  /*0f30*/  IMAD.MOV.U32 R12, RZ, RZ, RZ ;  /* 0x000000ffff0c7224 */ /* 0x000fd200078e00ff */
[C---:B------:R-:W-:Y:S02]  /*0f40*/  FSETP.NEU.AND P0, PT, R15.reuse, RZ, PT ;  /* 0x000000ff0f00720b */ /* 0x040fe40003f0d000 */
[----:B------:R-:W-:-:S04]  /*0f50*/  LOP3.LUT R17, R15, 0x80000000, R17, 0x48, !PT ;  /* 0x800000000f117812 */ /* 0x000fc800078e4811 */
[----:B------:R-:W-:-:S07]  /*0f60*/  LOP3.LUT R13, R17, R13, RZ, 0xfc, !PT ;  /* 0x0000000d110d7212 */ /* 0x000fce00078efcff */
[----:B------:R-:W-:Y:S05]  /*0f70*/  @!P0 BRA `(.L_x_8) ;  /* 0x00000000007c8947 */ /* 0x000fea0003800000 */
[----:B------:R-:W-:Y:S01]  /*0f80*/  IMAD.MOV R15, RZ, RZ, -R22 ;  /* 0x000000ffff0f7224 */ /* 0x000fe200078e0a16 */
[----:B------:R-:W-:Y:S01]  /*0f90*/  MOV R14, RZ ;  /* 0x000000ff000e7202 */ /* 0x000fe20000000f00 */
[----:B------:R-:W-:-:S05]  /*0fa0*/  DMUL.RP R12, R24, R12 ;  /* 0x0000000c180c7228 */ /* 0x000fca0000008000 */
[----:B------:R-:W-:-:S05]  /*0fb0*/  DFMA R14, R20, -R14, R24 ;  /* 0x8000000e140e722b */ /* 0x000fca0000000018 */
[----:B------:R-:W-:Y:S02]  /*0fc0*/  LOP3.LUT R17, R13, R17, RZ, 0x3c, !PT ;  /* 0x000000110d117212 */ /* 0x000fe400078e3cff */
[----:B------:R-:W-:-:S04]  /*0fd0*/  IADD3 R14, PT, PT, -R22, -0x43300000, RZ ;  /* 0xbcd00000160e7810 */ /* 0x000fc80007ffe1ff */
[----:B------:R-:W-:-:S04]  /*0fe0*/  FSETP.NEU.AND P0, PT, |R15|, R14, PT ;  /* 0x0000000e0f00720b */ /* 0x000fc80003f0d200 */
[----:B------:R-:W-:Y:S02]  /*0ff0*/  FSEL R20, R12, R20, !P0 ;  /* 0x000000140c147208 */ /* 0x000fe40004000000 */
[----:B------:R-:W-:Y:S01]  /*1000*/  FSEL R21, R17, R21, !P0 ;  /* 0x0000001511157208 */ /* 0x000fe20004000000 */
[----:B------:R-:W-:Y:S06]  /*1010*/  BRA `(.L_x_8) ;  /* 0x0000000000547947 */ /* 0x000fec0003800000 */
.L_x_7:
[----:B------:R-:W-:-:S14]  /*1020*/  DSETP.NAN.AND P0, PT, R12, R12, PT ;  /* 0x0000000c0c00722a */ /* 0x000fdc0003f08000 */
[----:B------:R-:W-:Y:S05]  /*1030*/  @P0 BRA `(.L_x_9) ;  /* 0x0000000000440947 */ /* 0x000fea0003800000 */
[----:B------:R-:W-:-:S14]  /*1040*/  DSETP.NAN.AND P0, PT, R16, R16, PT ;  /* 0x000000101000722a */ /* 0x000fdc0003f08000 */
[----:B------:R-:W-:Y:S05]  /*1050*/  @P0 BRA `(.L_x_10) ;  /* 0x0000000000300947 */ /* 0x000fea0003800000 */
[----:B------:R-:W-:Y:S01]  /*1060*/  ISETP.NE.AND P0, PT, R22, R29, PT ;  /* 0x0000001d1600720c */ /* 0x000fe20003f05270 */
[----:B------:R-:W-:Y:S02]  /*1070*/  IMAD.MOV.U32 R20, RZ, RZ, 0x0 ;  /* 0x00000000ff147424 */ /* 0x000fe400078e00ff */
[----:B------:R-:W-:-:S10]  /*1080*/  IMAD.MOV.U32 R21, RZ, RZ, -0x80000 ;  /* 0xfff80000ff157424 */ /* 0x000fd400078e00ff */
[----:B------:R-:W-:Y:S05]  /*1090*/  @!P0 BRA `(.L_x_8) ;  /* 0x0000000000348947 */ /* 0x000fea0003800000 */
[----:B------:R-:W-:Y:S02]  /*10a0*/  ISETP.NE.AND P0, PT, R22, 0x7ff00000, PT ;  /* 0x7ff000001600780c */ /* 0x000fe40003f05270 */
[----:B------:R-:W-:Y:S02]  /*10b0*/  LOP3.LUT R21, R13, 0x80000000, R17, 0x48, !PT ;  /* 0x800000000d157812 */ /* 0x000fe400078e4811 */
[----:B------:R-:W-:-:S13]  /*10c0*/  ISETP.EQ.OR P0, PT, R29, RZ, !P0 ;  /* 0x000000ff1d00720c */ /* 0x000fda0004702670 */
[----:B------:R-:W-:Y:S01]  /*10d0*/  @P0 LOP3.LUT R12, R21, 0x7ff00000, RZ, 0xfc, !PT ;  /* 0x7ff00000150c0812 */ /* 0x000fe200078efcff */
[----:B------:R-:W-:Y:S02]  /*10e0*/  @!P0 IMAD.MOV.U32 R20, RZ, RZ, RZ ;  /* 0x000000ffff148224 */ /* 0x000fe400078e00ff */
[----:B------:R-:W-:Y:S02]  /*10f0*/  @P0 IMAD.MOV.U32 R20, RZ, RZ, RZ ;  /* 0x000000ffff140224 */ /* 0x000fe400078e00ff */
[----:B------:R-:W-:Y:S01]  /*1100*/  @P0 IMAD.MOV.U32 R21, RZ, RZ, R12 ;  /* 0x000000ffff150224 */ /* 0x000fe200078e000c */
[----:B------:R-:W-:Y:S06]  /*1110*/  BRA `(.L_x_8) ;  /* 0x0000000000147947 */ /* 0x000fec0003800000 */
.L_x_10:
[----:B------:R-:W-:Y:S01]  /*1120*/  LOP3.LUT R21, R17, 0x80000, RZ, 0xfc, !PT ;  /* 0x0008000011157812 */ /* 0x000fe200078efcff */
[----:B------:R-:W-:Y:S01]  /*1130*/  IMAD.MOV.U32 R20, RZ, RZ, R16 ;  /* 0x000000ffff147224 */ /* 0x000fe200078e0010 */
[----:B------:R-:W-:Y:S06]  /*1140*/  BRA `(.L_x_8) ;  /* 0x0000000000087947 */ /* 0x000fec0003800000 */
.L_x_9:
[----:B------:R-:W-:Y:S01]  /*1150*/  LOP3.LUT R21, R13, 0x80000, RZ, 0xfc, !PT ;  /* 0x000800000d157812 */ /* 0x000fe200078efcff */
[----:B------:R-:W-:-:S07]  /*1160*/  IMAD.MOV.U32 R20, RZ, RZ, R12 ;  /* 0x000000ffff147224 */ /* 0x000fce00078e000c */
.L_x_8:
[----:B------:R-:W-:Y:S05]  /*1170*/  BSYNC.RECONVERGENT B1 ;  /* 0x0000000000017941 */ /* 0x000fea0003800200 */
.L_x_6:
[----:B------:R-:W-:Y:S02]  /*1180*/  IMAD.MOV.U32 R12, RZ, RZ, R0 ;  /* 0x000000ffff0c7224 */ /* 0x000fe400078e0000 */
[----:B------:R-:W-:-:S04]  /*1190*/  IMAD.MOV.U32 R13, RZ, RZ, 0x0 ;  /* 0x00000000ff0d7424 */ /* 0x000fc800078e00ff */
[----:B------:R-:W-:Y:S05]  /*11a0*/  RET.REL.NODEC R12 `(_Z13gpuLineDetectiiiiiPiPhS0_) ;  /* 0xffffffec0c947950 */ /* 0x000fea0003c3ffff */
.L_x_11:
[----:B------:R-:W-:-:S00]  /*11b0*/  BRA `(.L_x_11) ;  /* 0xfffffffc00fc7947 */ /* 0x000fc0000383ffff */
[----:B------:R-:W-:-:S00]  /*11c0*/  NOP ;  /* 0x0000000000007918 */ /* 0x000fc00000000000 */
        /* <DEDUP_REMOVED lines=11> */
.L_x_12:


//--------------------- .nv.shared.reserved.0     --------------------------
	.section	.nv.shared.reserved.0,"aw",@nobits
	.weak		__nv_reservedSMEM_offset_0_alias
	.size		__nv_reservedSMEM_offset_0_alias, 0, 64
	.other		__nv_reservedSMEM_offset_0_alias,@"STO_CUDA_RESERVED_SHARED STV_DEFAULT"
__nv_reservedSMEM_offset_0_alias:
	.zero		0
	.zero		64


//--------------------- .nv.constant0._Z13gpuLineDetectiiiiiPiPhS0_ --------------------------
	.section	.nv.constant0._Z13gpuLineDetectiiiiiPiPhS0_,"a",@progbits
	.sectionflags	@""
	.align	4
.nv.constant0._Z13gpuLineDetectiiiiiPiPhS0_:
	.zero		944


//--------------------- SYMBOLS --------------------------

	.type		.nv.reservedSmem.offset0,@object
	.size		.nv.reservedSmem.offset0,0x4
